	.headerflags	@"EF_CUDA_TEXMODE_UNIFIED EF_CUDA_64BIT_ADDRESS EF_CUDA_SM86 EF_CUDA_VIRTUAL_SM(EF_CUDA_SM86)"
	.elftype	@"ET_EXEC"


//--------------------- .nv.info                  --------------------------
	.section	.nv.info,"",@"SHT_CUDA_INFO"
	.align	4


	//----- nvinfo : EIATTR_REGCOUNT
	.align		4
        /*0000*/ 	.byte	0x04, 0x2f
        /*0002*/ 	.short	(.L_1 - .L_0)
	.align		4
.L_0:
        /*0004*/ 	.word	index@(triton_)
        /*0008*/ 	.word	0x00000016


	//----- nvinfo : EIATTR_MAX_STACK_SIZE
	.align		4
.L_1:
        /*000c*/ 	.byte	0x04, 0x23
        /*000e*/ 	.short	(.L_3 - .L_2)
	.align		4
.L_2:
        /*0010*/ 	.word	index@(triton_)
        /*0014*/ 	.word	0x00000000


	//----- nvinfo : EIATTR_MIN_STACK_SIZE
	.align		4
.L_3:
        /*0018*/ 	.byte	0x04, 0x12
        /*001a*/ 	.short	(.L_5 - .L_4)
	.align		4
.L_4:
        /*001c*/ 	.word	index@(triton_)
        /*0020*/ 	.word	0x00000000


	//----- nvinfo : EIATTR_FRAME_SIZE
	.align		4
.L_5:
        /*0024*/ 	.byte	0x04, 0x11
        /*0026*/ 	.short	(.L_7 - .L_6)
	.align		4
.L_6:
        /*0028*/ 	.word	index@(triton_)
        /*002c*/ 	.word	0x00000000
.L_7:


//--------------------- .nv.info.triton_          --------------------------
	.section	.nv.info.triton_,"",@"SHT_CUDA_INFO"
	.align	4


	//----- nvinfo : EIATTR_CUDA_API_VERSION
	.align		4
        /*0000*/ 	.byte	0x04, 0x37
        /*0002*/ 	.short	(.L_9 - .L_8)
.L_8:
        /*0004*/ 	.word	0x0000007b


	//----- nvinfo : EIATTR_SW2861232_WAR
	.align		4
.L_9:
        /*0008*/ 	.byte	0x01, 0x35
	.zero		2


	//----- nvinfo : EIATTR_PARAM_CBANK
	.align		4
        /*000c*/ 	.byte	0x04, 0x0a
        /*000e*/ 	.short	(.L_11 - .L_10)
	.align		4
.L_10:
        /*0010*/ 	.word	index@(.nv.constant0.triton_)
        /*0014*/ 	.short	0x0160
        /*0016*/ 	.short	0x001c


	//----- nvinfo : EIATTR_CBANK_PARAM_SIZE
	.align		4
.L_11:
        /*0018*/ 	.byte	0x03, 0x19
        /*001a*/ 	.short	0x001c


	//----- nvinfo : EIATTR_KPARAM_INFO
	.align		4
        /*001c*/ 	.byte	0x04, 0x17
        /*001e*/ 	.short	(.L_13 - .L_12)
.L_12:
        /*0020*/ 	.word	0x00000000
        /*0024*/ 	.short	0x0003
        /*0026*/ 	.short	0x0018
        /*0028*/ 	.byte	0x00, 0xf0, 0x11, 0x00


	//----- nvinfo : EIATTR_KPARAM_INFO
	.align		4
.L_13:
        /*002c*/ 	.byte	0x04, 0x17
        /*002e*/ 	.short	(.L_15 - .L_14)
.L_14:
        /*0030*/ 	.word	0x00000000
        /*0034*/ 	.short	0x0002
        /*0036*/ 	.short	0x0010
        /*0038*/ 	.byte	0x00, 0xf0, 0x21, 0x00


	//----- nvinfo : EIATTR_KPARAM_INFO
	.align		4
.L_15:
        /*003c*/ 	.byte	0x04, 0x17
        /*003e*/ 	.short	(.L_17 - .L_16)
.L_16:
        /*0040*/ 	.word	0x00000000
        /*0044*/ 	.short	0x0001
        /*0046*/ 	.short	0x0008
        /*0048*/ 	.byte	0x00, 0xf0, 0x21, 0x00


	//----- nvinfo : EIATTR_KPARAM_INFO
	.align		4
.L_17:
        /*004c*/ 	.byte	0x04, 0x17
        /*004e*/ 	.short	(.L_19 - .L_18)
.L_18:
        /*0050*/ 	.word	0x00000000
        /*0054*/ 	.short	0x0000
        /*0056*/ 	.short	0x0000
        /*0058*/ 	.byte	0x00, 0xf0, 0x21, 0x00


	//----- nvinfo : EIATTR_MAXREG_COUNT
	.align		4
.L_19:
        /*005c*/ 	.byte	0x03, 0x1b
        /*005e*/ 	.short	0x00ff


	//----- nvinfo : EIATTR_EXIT_INSTR_OFFSETS
	.align		4
        /*0060*/ 	.byte	0x04, 0x1c
        /*0062*/ 	.short	(.L_21 - .L_20)


	//   ....[0]....
.L_20:
        /*0064*/ 	.word	0x000002e0


	//   ....[1]....
        /*0068*/ 	.word	0x00000300


	//----- nvinfo : EIATTR_MAX_THREADS
	.align		4
.L_21:
        /*006c*/ 	.byte	0x04, 0x05
        /*006e*/ 	.short	(.L_23 - .L_22)
.L_22:
        /*0070*/ 	.word	0x00000100
        /*0074*/ 	.word	0x00000001
        /*0078*/ 	.word	0x00000001
.L_23:


//--------------------- .nv.rel.action            --------------------------
	.section	.nv.rel.action,"",@"SHT_CUDA_RELOCINFO"
	.align	8
	.sectionentsize	8
        /*0000*/ 	.byte	0x73, 0x00, 0x00, 0x00, 0x00, 0x00, 0x00, 0x00, 0x00, 0x00, 0x00, 0x11, 0x25, 0x00, 0x05, 0x36


//--------------------- .nv.constant0.triton_     --------------------------
	.section	.nv.constant0.triton_,"a",@progbits
	.align	4
.nv.constant0.triton_:
	.zero		380


//--------------------- .text.triton_             --------------------------
	.section	.text.triton_,"ax",@progbits
	.sectioninfo	@"SHI_REGISTERS=22"
	.align	128
        .global         triton_
        .type           triton_,@function
        .size           triton_,(.L_x_1 - triton_)
        .other          triton_,@"STO_CUDA_ENTRY STV_DEFAULT"
triton_:
.text.triton_:
[----:B------:R-:W-:-:S02]  /*0000*/  IMAD.MOV.U32 R1, RZ, RZ, c[0x0][0x28] ;  /* 0x00000a00ff017624 */ /* 0x000fc400078e00ff */
[----:B------:R-:W0:Y:S01]  /*0010*/  S2R R0, SR_TID.X ;  /* 0x0000000000007919 */ /* 0x000e220000002100 */
[----:B------:R-:W-:Y:S01]  /*0020*/  IMAD.MOV.U32 R8, RZ, RZ, 0x8 ;  /* 0x00000008ff087424 */ /* 0x000fe200078e00ff */
[----:B------:R-:W-:Y:S01]  /*0030*/  CS2R R6, SRZ ;  /* 0x0000000000067805 */ /* 0x000fe2000001ff00 */
[----:B------:R-:W-:Y:S01]  /*0040*/  CS2R R4, SRZ ;  /* 0x0000000000047805 */ /* 0x000fe2000001ff00 */
[----:B------:R-:W1:Y:S01]  /*0050*/  S2R R3, SR_CTAID.X ;  /* 0x0000000000037919 */ /* 0x000e620000002500 */
[----:B------:R-:W-:Y:S01]  /*0060*/  ULDC.64 UR4, c[0x0][0x118] ;  /* 0x0000460000047ab9 */ /* 0x000fe20000000a00 */
[----:B0-----:R-:W-:-:S05]  /*0070*/  IMAD.SHL.U32 R0, R0, 0x2, RZ ;  /* 0x0000000200007824 */ /* 0x001fca00078e00ff */
[----:B------:R-:W-:-:S05]  /*0080*/  LOP3.LUT R0, R0, 0x1fe, RZ, 0xc0, !PT ;  /* 0x000001fe00007812 */ /* 0x000fca00078ec0ff */
[----:B-1----:R-:W-:-:S04]  /*0090*/  IMAD R0, R3, 0x200, R0 ;  /* 0x0000020003007824 */ /* 0x002fc800078e0200 */
[C---:B------:R-:W-:Y:S01]  /*00a0*/  IMAD.HI R2, R0.reuse, 0x77280773, RZ ;  /* 0x7728077300027827 */ /* 0x040fe200078e02ff */
[----:B------:R-:W-:-:S04]  /*00b0*/  ISETP.GE.AND P0, PT, R0, c[0x0][0x178], PT ;  /* 0x00005e0000007a0c */ /* 0x000fc80003f06270 */
[----:B------:R-:W-:-:S04]  /*00c0*/  SHF.R.U32.HI R3, RZ, 0x1f, R2 ;  /* 0x0000001fff037819 */ /* 0x000fc80000011602 */
[----:B------:R-:W-:-:S05]  /*00d0*/  LEA.HI.SX32 R3, R2, R3, 0x14 ;  /* 0x0000000302037211 */ /* 0x000fca00078fa2ff */
[----:B------:R-:W-:-:S05]  /*00e0*/  IMAD.WIDE R8, R3, R8, c[0x0][0x160] ;  /* 0x0000580003087625 */ /* 0x000fca00078e0208 */
[----:B------:R0:W2:Y:S04]  /*00f0*/  @!P0 LDG.E.EL.64 R6, [R8.64] ;  /* 0x0000000408068981 */ /* 0x0000a8000c2e1b00 */
[----:B------:R0:W3:Y:S01]  /*0100*/  @!P0 LDG.E.EL.64 R4, [R8.64] ;  /* 0x0000000408048981 */ /* 0x0000e2000c2e1b00 */
[----:B------:R-:W-:Y:S01]  /*0110*/  IMAD.MOV.U32 R19, RZ, RZ, 0x4 ;  /* 0x00000004ff137424 */ /* 0x000fe200078e00ff */
[----:B------:R-:W-:-:S03]  /*0120*/  CS2R R2, SRZ ;  /* 0x0000000000027805 */ /* 0x000fc6000001ff00 */
[----:B------:R-:W-:-:S05]  /*0130*/  IMAD.WIDE R10, R0, R19, c[0x0][0x168] ;  /* 0x00005a00000a7625 */ /* 0x000fca00078e0213 */
[----:B------:R1:W4:Y:S01]  /*0140*/  @!P0 LDG.E.64 R2, [R10.64] ;  /* 0x000000040a028981 */ /* 0x000322000c1e1b00 */
[----:B------:R-:W-:-:S05]  /*0150*/  IMAD.HI R12, R0, 0x2e8ba2e9, RZ ;  /* 0x2e8ba2e9000c7827 */ /* 0x000fca00078e02ff */
[----:B------:R-:W-:-:S04]  /*0160*/  SHF.R.U32.HI R13, RZ, 0x1f, R12 ;  /* 0x0000001fff0d7819 */ /* 0x000fc8000001160c */
[----:B------:R-:W-:-:S05]  /*0170*/  LEA.HI.SX32 R13, R12, R13, 0x1b ;  /* 0x0000000d0c0d7211 */ /* 0x000fca00078fdaff */
[----:B------:R-:W-:-:S05]  /*0180*/  IMAD.HI R12, R13, 0x51eb851f, RZ ;  /* 0x51eb851f0d0c7827 */ /* 0x000fca00078e02ff */
[----:B------:R-:W-:-:S04]  /*0190*/  SHF.R.U32.HI R15, RZ, 0x1f, R12 ;  /* 0x0000001fff0f7819 */ /* 0x000fc8000001160c */
[----:B------:R-:W-:-:S05]  /*01a0*/  LEA.HI.SX32 R12, R12, R15, 0x1c ;  /* 0x0000000f0c0c7211 */ /* 0x000fca00078fe2ff */
[----:B0-----:R-:W-:-:S06]  /*01b0*/  IMAD R8, R12, -0x32, R13 ;  /* 0xffffffce0c087824 */ /* 0x001fcc00078e020d */
[----:B------:R-:W0:Y:S01]  /*01c0*/  I2F.F64 R8, R8 ;  /* 0x0000000800087312 */ /* 0x000e220000201c00 */
[----:B--2---:R-:W2:-:S04]  /*01d0*/  DSETP.NAN.AND P2, PT, R6, R6, PT ;  /* 0x000000060600722a */ /* 0x004e880003f48000 */
[----:B---3--:R-:W1:Y:S02]  /*01e0*/  DSETP.NAN.AND P1, PT, R4, R4, PT ;  /* 0x000000040400722a */ /* 0x008e640003f28000 */
[----:B--2---:R-:W-:Y:S02]  /*01f0*/  FSEL R15, R6, RZ, P2 ;  /* 0x000000ff060f7208 */ /* 0x004fe40001000000 */
[----:B------:R-:W2:Y:S01]  /*0200*/  DSETP.GEU.AND P4, PT, R6, 50, PT ;  /* 0x404900000600742a */ /* 0x000ea20003f8e000 */
[----:B------:R-:W-:Y:S02]  /*0210*/  FSEL R17, R7, 3.140625, P2 ;  /* 0x4049000007117808 */ /* 0x000fe40001000000 */
[----:B-1----:R-:W-:Y:S01]  /*0220*/  FSEL R11, R4, RZ, P1 ;  /* 0x000000ff040b7208 */ /* 0x002fe20000800000 */
[----:B------:R-:W1:Y:S01]  /*0230*/  DSETP.GEU.AND P3, PT, R4, 50, PT ;  /* 0x404900000400742a */ /* 0x000e620003f6e000 */
[----:B------:R-:W-:Y:S02]  /*0240*/  FSEL R13, R5, 3.140625, P1 ;  /* 0x40490000050d7808 */ /* 0x000fe40000800000 */
[----:B--2---:R-:W-:-:S02]  /*0250*/  FSEL R6, R6, R15, !P4 ;  /* 0x0000000f06067208 */ /* 0x004fc40006000000 */
[----:B------:R-:W-:Y:S02]  /*0260*/  FSEL R7, R7, R17, !P4 ;  /* 0x0000001107077208 */ /* 0x000fe40006000000 */
[----:B-1----:R-:W-:Y:S02]  /*0270*/  FSEL R4, R4, R11, !P3 ;  /* 0x0000000b04047208 */ /* 0x002fe40005800000 */
[----:B------:R-:W-:Y:S02]  /*0280*/  FSEL R5, R5, R13, !P3 ;  /* 0x0000000d05057208 */ /* 0x000fe40005800000 */
[----:B0-----:R-:W4:-:S04]  /*0290*/  DSETP.GT.AND P2, PT, R6, R8, PT ;  /* 0x000000080600722a */ /* 0x001f080003f44000 */
[----:B------:R0:W1:Y:S02]  /*02a0*/  DSETP.GT.AND P1, PT, R4, R8, PT ;  /* 0x000000080400722a */ /* 0x0000640003f24000 */
[----:B0-----:R-:W-:Y:S01]  /*02b0*/  IMAD.WIDE R4, R0, R19, c[0x0][0x170] ;  /* 0x00005c0000047625 */ /* 0x001fe200078e0213 */
[----:B----4-:R-:W-:-:S03]  /*02c0*/  SEL R2, R2, RZ, P2 ;  /* 0x000000ff02027207 */ /* 0x010fc60001000000 */
[----:B-1----:R-:W-:Y:S01]  /*02d0*/  SEL R3, R3, RZ, P1 ;  /* 0x000000ff03037207 */ /* 0x002fe20000800000 */
[----:B------:R-:W-:Y:S07]  /*02e0*/  @P0 EXIT ;  /* 0x000000000000094d */ /* 0x000fee0003800000 */
[----:B------:R-:W-:Y:S01]  /*02f0*/  STG.E.64 [R4.64], R2 ;  /* 0x0000000204007986 */ /* 0x000fe2000c101b04 */
[----:B------:R-:W-:Y:S05]  /*0300*/  EXIT ;  /* 0x000000000000794d */ /* 0x000fea0003800000 */
.L_x_0:
[----:B------:R-:W-:-:S00]  /*0310*/  BRA `(.L_x_0) ;  /* 0xfffffff000007947 */ /* 0x000fc0000383ffff */
[----:B------:R-:W-:-:S00]  /*0320*/  NOP ;  /* 0x0000000000007918 */ /* 0x000fc00000000000 */
        /* <DEDUP_REMOVED lines=13> */
.L_x_1:
